//
// Generated by NVIDIA NVVM Compiler
//
// Compiler Build ID: CL-36424714
// Cuda compilation tools, release 13.0, V13.0.88
// Based on NVVM 20.0.0
//

.version 9.0
.target sm_100
.address_size 64

	// .globl	_Z15gpu_scan_kernelPfiS_
// _ZZ15gpu_scan_kernelPfiS_E11block_input has been demoted

.visible .entry _Z15gpu_scan_kernelPfiS_(
	.param .u64 .ptr .align 1 _Z15gpu_scan_kernelPfiS__param_0,
	.param .u32 _Z15gpu_scan_kernelPfiS__param_1,
	.param .u64 .ptr .align 1 _Z15gpu_scan_kernelPfiS__param_2
)
{
	.reg .pred 	%p<7>;
	.reg .b32 	%r<22>;
	.reg .b32 	%f<8>;
	.reg .b64 	%rd<9>;
	// demoted variable
	.shared .align 4 .b8 _ZZ15gpu_scan_kernelPfiS_E11block_input[1024];
	ld.param.u64 	%rd2, [_Z15gpu_scan_kernelPfiS__param_0];
	ld.param.u32 	%r7, [_Z15gpu_scan_kernelPfiS__param_1];
	ld.param.u64 	%rd3, [_Z15gpu_scan_kernelPfiS__param_2];
	mov.u32 	%r1, %ctaid.x;
	mov.u32 	%r8, %ntid.x;
	mov.u32 	%r2, %tid.x;
	mad.lo.s32 	%r3, %r1, %r8, %r2;
	setp.ge.s32 	%p1, %r3, %r7;
	@%p1 bra 	$L__BB0_6;
	cvta.to.global.u64 	%rd4, %rd2;
	mul.wide.s32 	%rd5, %r3, 4;
	add.s64 	%rd1, %rd4, %rd5;
	ld.global.f32 	%f7, [%rd1];
	shl.b32 	%r9, %r2, 2;
	mov.u32 	%r10, _ZZ15gpu_scan_kernelPfiS_E11block_input;
	add.s32 	%r4, %r10, %r9;
	st.shared.f32 	[%r4], %f7;
	setp.eq.s32 	%p2, %r2, 0;
	@%p2 bra 	$L__BB0_4;
	mov.b32 	%r21, 1;
$L__BB0_3:
	bar.sync 	0;
	sub.s32 	%r12, %r2, %r21;
	shl.b32 	%r13, %r12, 2;
	add.s32 	%r15, %r10, %r13;
	ld.shared.f32 	%f4, [%r15];
	bar.sync 	0;
	ld.shared.f32 	%f5, [%r4];
	add.f32 	%f7, %f4, %f5;
	st.shared.f32 	[%r4], %f7;
	shl.b32 	%r21, %r21, 1;
	setp.le.u32 	%p3, %r21, %r2;
	@%p3 bra 	$L__BB0_3;
$L__BB0_4:
	st.global.f32 	[%rd1], %f7;
	add.s32 	%r16, %r7, -1;
	shr.s32 	%r17, %r16, 31;
	shr.u32 	%r18, %r17, 24;
	add.s32 	%r19, %r16, %r18;
	shr.s32 	%r20, %r19, 8;
	setp.ge.u32 	%p4, %r1, %r20;
	setp.ne.s32 	%p5, %r2, 255;
	or.pred  	%p6, %p5, %p4;
	@%p6 bra 	$L__BB0_6;
	ld.shared.f32 	%f6, [_ZZ15gpu_scan_kernelPfiS_E11block_input+1020];
	cvta.to.global.u64 	%rd6, %rd3;
	mul.wide.u32 	%rd7, %r1, 4;
	add.s64 	%rd8, %rd6, %rd7;
	st.global.f32 	[%rd8], %f6;
$L__BB0_6:
	ret;

}
	// .globl	_Z20gpu_broadcast_kernelPfiS_
.visible .entry _Z20gpu_broadcast_kernelPfiS_(
	.param .u64 .ptr .align 1 _Z20gpu_broadcast_kernelPfiS__param_0,
	.param .u32 _Z20gpu_broadcast_kernelPfiS__param_1,
	.param .u64 .ptr .align 1 _Z20gpu_broadcast_kernelPfiS__param_2
)
{
	.reg .pred 	%p<4>;
	.reg .b32 	%r<7>;
	.reg .b32 	%f<4>;
	.reg .b64 	%rd<9>;

	ld.param.u64 	%rd1, [_Z20gpu_broadcast_kernelPfiS__param_0];
	ld.param.u32 	%r3, [_Z20gpu_broadcast_kernelPfiS__param_1];
	ld.param.u64 	%rd2, [_Z20gpu_broadcast_kernelPfiS__param_2];
	mov.u32 	%r1, %ctaid.x;
	mov.u32 	%r4, %ntid.x;
	mov.u32 	%r5, %tid.x;
	mad.lo.s32 	%r2, %r1, %r4, %r5;
	setp.ge.s32 	%p1, %r2, %r3;
	setp.eq.s32 	%p2, %r1, 0;
	or.pred  	%p3, %p2, %p1;
	@%p3 bra 	$L__BB1_2;
	cvta.to.global.u64 	%rd3, %rd2;
	cvta.to.global.u64 	%rd4, %rd1;
	add.s32 	%r6, %r1, -1;
	mul.wide.u32 	%rd5, %r6, 4;
	add.s64 	%rd6, %rd3, %rd5;
	ld.global.f32 	%f1, [%rd6];
	mul.wide.s32 	%rd7, %r2, 4;
	add.s64 	%rd8, %rd4, %rd7;
	ld.global.f32 	%f2, [%rd8];
	add.f32 	%f3, %f1, %f2;
	st.global.f32 	[%rd8], %f3;
$L__BB1_2:
	ret;

}


// ===== COMPILED SASS (sm_100) =====

	.target	sm_100

	.elftype	@"ET_EXEC"


//--------------------- .note.nv.tkinfo           --------------------------
	.section	.note.nv.tkinfo,"",@"SHT_NOTE"
	.sectionflags	@"SHF_NOTE_NV_TKINFO"
	.tkinfo
        /*0018*/ 	.word	0x00000002
        /*0030*/ 	.string	""
        /*0030*/ 	.string	"ptxas"
        /*0030*/ 	.string	"Cuda compilation tools, release 13.0, V13.0.88"
        /*0030*/ 	.string	"Build cuda_13.0.r13.0/compiler.36424714_0"
        /*0030*/ 	.string	"-arch sm_100 -m 64 "



//--------------------- .note.nv.cuinfo           --------------------------
	.section	.note.nv.cuinfo,"",@"SHT_NOTE"
	.sectionflags	@"SHF_NOTE_NV_CUINFO"
        /*0018*/ 	.short	0x0002
        /*001a*/ 	.short	0x0064
        /*001c*/ 	.short	0x0082
	.zero		2


//--------------------- .nv.info                  --------------------------
	.section	.nv.info,"",@"SHT_CUDA_INFO"
	.align	4


	//----- nvinfo : EIATTR_REGCOUNT
	.align		4
        /*0000*/ 	.byte	0x04, 0x2f
        /*0002*/ 	.short	(.L_1 - .L_0)
	.align		4
.L_0:
        /*0004*/ 	.word	index@(_Z15gpu_scan_kernelPfiS_)
        /*0008*/ 	.word	0x0000000c


	//----- nvinfo : EIATTR_FRAME_SIZE
	.align		4
.L_1:
        /*000c*/ 	.byte	0x04, 0x11
        /*000e*/ 	.short	(.L_3 - .L_2)
	.align		4
.L_2:
        /*0010*/ 	.word	index@(_Z15gpu_scan_kernelPfiS_)
        /*0014*/ 	.word	0x00000000


	//----- nvinfo : EIATTR_REGCOUNT
	.align		4
.L_3:
        /*0018*/ 	.byte	0x04, 0x2f
        /*001a*/ 	.short	(.L_5 - .L_4)
	.align		4
.L_4:
        /*001c*/ 	.word	index@(_Z20gpu_broadcast_kernelPfiS_)
        /*0020*/ 	.word	0x0000000c


	//----- nvinfo : EIATTR_FRAME_SIZE
	.align		4
.L_5:
        /*0024*/ 	.byte	0x04, 0x11
        /*0026*/ 	.short	(.L_7 - .L_6)
	.align		4
.L_6:
        /*0028*/ 	.word	index@(_Z20gpu_broadcast_kernelPfiS_)
        /*002c*/ 	.word	0x00000000


	//----- nvinfo : EIATTR_MIN_STACK_SIZE
	.align		4
.L_7:
        /*0030*/ 	.byte	0x04, 0x12
        /*0032*/ 	.short	(.L_9 - .L_8)
	.align		4
.L_8:
        /*0034*/ 	.word	index@(_Z20gpu_broadcast_kernelPfiS_)
        /*0038*/ 	.word	0x00000000


	//----- nvinfo : EIATTR_MIN_STACK_SIZE
	.align		4
.L_9:
        /*003c*/ 	.byte	0x04, 0x12
        /*003e*/ 	.short	(.L_11 - .L_10)
	.align		4
.L_10:
        /*0040*/ 	.word	index@(_Z15gpu_scan_kernelPfiS_)
        /*0044*/ 	.word	0x00000000
.L_11:


//--------------------- .nv.compat                --------------------------
	.section	.nv.compat,"",@"SHT_CUDA_COMPAT_INFO"
	.align	4
        /*0000*/ 	.byte	0x02, 0x09, 0x00, 0x00, 0x02, 0x02, 0x01, 0x00, 0x02, 0x05, 0x05, 0x00, 0x03, 0x07, 0x01, 0x01
        /*0010*/ 	.byte	0x02, 0x03, 0x00, 0x00, 0x02, 0x06, 0x01, 0x00, 0x04, 0x0b, 0x08, 0x00, 0x09, 0x00, 0x00, 0x00
        /*0020*/ 	.byte	0x00, 0x00, 0x00, 0x00


//--------------------- .nv.info._Z20gpu_broadcast_kernelPfiS_ --------------------------
	.section	.nv.info._Z20gpu_broadcast_kernelPfiS_,"",@"SHT_CUDA_INFO"
	.sectionflags	@""
	.align	4


	//----- nvinfo : EIATTR_CUDA_API_VERSION
	.align		4
        /*0000*/ 	.byte	0x04, 0x37
        /*0002*/ 	.short	(.L_13 - .L_12)
.L_12:
        /*0004*/ 	.word	0x00000082


	//----- nvinfo : EIATTR_KPARAM_INFO
	.align		4
.L_13:
        /*0008*/ 	.byte	0x04, 0x17
        /*000a*/ 	.short	(.L_15 - .L_14)
.L_14:
        /*000c*/ 	.word	0x00000000
        /*0010*/ 	.short	0x0002
        /*0012*/ 	.short	0x0010
        /*0014*/ 	.byte	0x00, 0xf5, 0x21, 0x00


	//----- nvinfo : EIATTR_KPARAM_INFO
	.align		4
.L_15:
        /*0018*/ 	.byte	0x04, 0x17
        /*001a*/ 	.short	(.L_17 - .L_16)
.L_16:
        /*001c*/ 	.word	0x00000000
        /*0020*/ 	.short	0x0001
        /*0022*/ 	.short	0x0008
        /*0024*/ 	.byte	0x00, 0xf0, 0x11, 0x00


	//----- nvinfo : EIATTR_KPARAM_INFO
	.align		4
.L_17:
        /*0028*/ 	.byte	0x04, 0x17
        /*002a*/ 	.short	(.L_19 - .L_18)
.L_18:
        /*002c*/ 	.word	0x00000000
        /*0030*/ 	.short	0x0000
        /*0032*/ 	.short	0x0000
        /*0034*/ 	.byte	0x00, 0xf5, 0x21, 0x00


	//----- nvinfo : EIATTR_SPARSE_MMA_MASK
	.align		4
.L_19:
        /*0038*/ 	.byte	0x03, 0x50
        /*003a*/ 	.short	0x0000


	//----- nvinfo : EIATTR_MAXREG_COUNT
	.align		4
        /*003c*/ 	.byte	0x03, 0x1b
        /*003e*/ 	.short	0x00ff


	//----- nvinfo : EIATTR_MERCURY_ISA_VERSION
	.align		4
        /*0040*/ 	.byte	0x03, 0x5f
        /*0042*/ 	.short	0x0101


	//----- nvinfo : EIATTR_VRC_CTA_INIT_COUNT
	.align		4
        /*0044*/ 	.byte	0x02, 0x4a
	.zero		1
	.zero		1


	//----- nvinfo : EIATTR_EXIT_INSTR_OFFSETS
	.align		4
        /*0048*/ 	.byte	0x04, 0x1c
        /*004a*/ 	.short	(.L_21 - .L_20)


	//   ....[0]....
.L_20:
        /*004c*/ 	.word	0x00000080


	//   ....[1]....
        /*0050*/ 	.word	0x00000130


	//----- nvinfo : EIATTR_CBANK_PARAM_SIZE
	.align		4
.L_21:
        /*0054*/ 	.byte	0x03, 0x19
        /*0056*/ 	.short	0x0018


	//----- nvinfo : EIATTR_PARAM_CBANK
	.align		4
        /*0058*/ 	.byte	0x04, 0x0a
        /*005a*/ 	.short	(.L_23 - .L_22)
	.align		4
.L_22:
        /*005c*/ 	.word	index@(.nv.constant0._Z20gpu_broadcast_kernelPfiS_)
        /*0060*/ 	.short	0x0380
        /*0062*/ 	.short	0x0018


	//----- nvinfo : EIATTR_SW_WAR
	.align		4
.L_23:
        /*0064*/ 	.byte	0x04, 0x36
        /*0066*/ 	.short	(.L_25 - .L_24)
.L_24:
        /*0068*/ 	.word	0x00000008
.L_25:


//--------------------- .nv.info._Z15gpu_scan_kernelPfiS_ --------------------------
	.section	.nv.info._Z15gpu_scan_kernelPfiS_,"",@"SHT_CUDA_INFO"
	.sectionflags	@""
	.align	4


	//----- nvinfo : EIATTR_CUDA_API_VERSION
	.align		4
        /*0000*/ 	.byte	0x04, 0x37
        /*0002*/ 	.short	(.L_27 - .L_26)
.L_26:
        /*0004*/ 	.word	0x00000082


	//----- nvinfo : EIATTR_KPARAM_INFO
	.align		4
.L_27:
        /*0008*/ 	.byte	0x04, 0x17
        /*000a*/ 	.short	(.L_29 - .L_28)
.L_28:
        /*000c*/ 	.word	0x00000000
        /*0010*/ 	.short	0x0002
        /*0012*/ 	.short	0x0010
        /*0014*/ 	.byte	0x00, 0xf5, 0x21, 0x00


	//----- nvinfo : EIATTR_KPARAM_INFO
	.align		4
.L_29:
        /*0018*/ 	.byte	0x04, 0x17
        /*001a*/ 	.short	(.L_31 - .L_30)
.L_30:
        /*001c*/ 	.word	0x00000000
        /*0020*/ 	.short	0x0001
        /*0022*/ 	.short	0x0008
        /*0024*/ 	.byte	0x00, 0xf0, 0x11, 0x00


	//----- nvinfo : EIATTR_KPARAM_INFO
	.align		4
.L_31:
        /*0028*/ 	.byte	0x04, 0x17
        /*002a*/ 	.short	(.L_33 - .L_32)
.L_32:
        /*002c*/ 	.word	0x00000000
        /*0030*/ 	.short	0x0000
        /*0032*/ 	.short	0x0000
        /*0034*/ 	.byte	0x00, 0xf5, 0x21, 0x00


	//----- nvinfo : EIATTR_SPARSE_MMA_MASK
	.align		4
.L_33:
        /*0038*/ 	.byte	0x03, 0x50
        /*003a*/ 	.short	0x0000


	//----- nvinfo : EIATTR_MAXREG_COUNT
	.align		4
        /*003c*/ 	.byte	0x03, 0x1b
        /*003e*/ 	.short	0x00ff


	//----- nvinfo : EIATTR_NUM_BARRIERS
	.align		4
        /*0040*/ 	.byte	0x02, 0x4c
        /*0042*/ 	.byte	0x01
	.zero		1


	//----- nvinfo : EIATTR_MERCURY_ISA_VERSION
	.align		4
        /*0044*/ 	.byte	0x03, 0x5f
        /*0046*/ 	.short	0x0101


	//----- nvinfo : EIATTR_VRC_CTA_INIT_COUNT
	.align		4
        /*0048*/ 	.byte	0x02, 0x4a
	.zero		1
	.zero		1


	//----- nvinfo : EIATTR_EXIT_INSTR_OFFSETS
	.align		4
        /*004c*/ 	.byte	0x04, 0x1c
        /*004e*/ 	.short	(.L_35 - .L_34)


	//   ....[0]....
.L_34:
        /*0050*/ 	.word	0x00000070


	//   ....[1]....
        /*0054*/ 	.word	0x00000270


	//   ....[2]....
        /*0058*/ 	.word	0x000002c0


	//----- nvinfo : EIATTR_CRS_STACK_SIZE
	.align		4
.L_35:
        /*005c*/ 	.byte	0x04, 0x1e
        /*005e*/ 	.short	(.L_37 - .L_36)
.L_36:
        /*0060*/ 	.word	0x00000000


	//----- nvinfo : EIATTR_CBANK_PARAM_SIZE
	.align		4
.L_37:
        /*0064*/ 	.byte	0x03, 0x19
        /*0066*/ 	.short	0x0018


	//----- nvinfo : EIATTR_PARAM_CBANK
	.align		4
        /*0068*/ 	.byte	0x04, 0x0a
        /*006a*/ 	.short	(.L_39 - .L_38)
	.align		4
.L_38:
        /*006c*/ 	.word	index@(.nv.constant0._Z15gpu_scan_kernelPfiS_)
        /*0070*/ 	.short	0x0380
        /*0072*/ 	.short	0x0018


	//----- nvinfo : EIATTR_SW_WAR
	.align		4
.L_39:
        /*0074*/ 	.byte	0x04, 0x36
        /*0076*/ 	.short	(.L_41 - .L_40)
.L_40:
        /*0078*/ 	.word	0x00000008
.L_41:


//--------------------- .nv.callgraph             --------------------------
	.section	.nv.callgraph,"",@"SHT_CUDA_CALLGRAPH"
	.align	4
	.sectionentsize	8
	.align		4
        /*0000*/ 	.word	0x00000000
	.align		4
        /*0004*/ 	.word	0xffffffff
	.align		4
        /*0008*/ 	.word	0x00000000
	.align		4
        /*000c*/ 	.word	0xfffffffe
	.align		4
        /*0010*/ 	.word	0x00000000
	.align		4
        /*0014*/ 	.word	0xfffffffd
	.align		4
        /*0018*/ 	.word	0x00000000
	.align		4
        /*001c*/ 	.word	0xfffffffc


//--------------------- .text._Z20gpu_broadcast_kernelPfiS_ --------------------------
	.section	.text._Z20gpu_broadcast_kernelPfiS_,"ax",@progbits
	.align	128
        .global         _Z20gpu_broadcast_kernelPfiS_
        .type           _Z20gpu_broadcast_kernelPfiS_,@function
        .size           _Z20gpu_broadcast_kernelPfiS_,(.L_x_4 - _Z20gpu_broadcast_kernelPfiS_)
        .other          _Z20gpu_broadcast_kernelPfiS_,@"STO_CUDA_ENTRY STV_DEFAULT"
_Z20gpu_broadcast_kernelPfiS_:
.text._Z20gpu_broadcast_kernelPfiS_:
[----:B------:R-:W-:Y:S01]  /*0000*/  LDC R1, c[0x0][0x37c] ;  /* 0x0000df00ff017b82 */ /* 0x000fe20000000800 */
[----:B------:R-:W0:Y:S01]  /*0010*/  S2R R9, SR_CTAID.X ;  /* 0x0000000000097919 */ /* 0x000e220000002500 */
[----:B------:R-:W0:Y:S01]  /*0020*/  LDCU UR4, c[0x0][0x360] ;  /* 0x00006c00ff0477ac */ /* 0x000e220008000800 */
[----:B------:R-:W0:Y:S01]  /*0030*/  S2R R0, SR_TID.X ;  /* 0x0000000000007919 */ /* 0x000e220000002100 */
[----:B------:R-:W1:Y:S01]  /*0040*/  LDCU UR5, c[0x0][0x388] ;  /* 0x00007100ff0577ac */ /* 0x000e620008000800 */
[----:B0-----:R-:W-:-:S05]  /*0050*/  IMAD R7, R9, UR4, R0 ;  /* 0x0000000409077c24 */ /* 0x001fca000f8e0200 */
[----:B-1----:R-:W-:-:S04]  /*0060*/  ISETP.GE.AND P0, PT, R7, UR5, PT ;  /* 0x0000000507007c0c */ /* 0x002fc8000bf06270 */
[----:B------:R-:W-:-:S13]  /*0070*/  ISETP.EQ.OR P0, PT, R9, RZ, P0 ;  /* 0x000000ff0900720c */ /* 0x000fda0000702670 */
[----:B------:R-:W-:Y:S05]  /*0080*/  @P0 EXIT ;  /* 0x000000000000094d */ /* 0x000fea0003800000 */
[----:B------:R-:W0:Y:S01]  /*0090*/  LDC.64 R2, c[0x0][0x390] ;  /* 0x0000e400ff027b82 */ /* 0x000e220000000a00 */
[----:B------:R-:W1:Y:S01]  /*00a0*/  LDCU.64 UR4, c[0x0][0x358] ;  /* 0x00006b00ff0477ac */ /* 0x000e620008000a00 */
[----:B------:R-:W-:-:S06]  /*00b0*/  IADD3 R9, PT, PT, R9, -0x1, RZ ;  /* 0xffffffff09097810 */ /* 0x000fcc0007ffe0ff */
[----:B------:R-:W2:Y:S01]  /*00c0*/  LDC.64 R4, c[0x0][0x380] ;  /* 0x0000e000ff047b82 */ /* 0x000ea20000000a00 */
[----:B0-----:R-:W-:-:S06]  /*00d0*/  IMAD.WIDE.U32 R2, R9, 0x4, R2 ;  /* 0x0000000409027825 */ /* 0x001fcc00078e0002 */
[----:B-1----:R-:W3:Y:S01]  /*00e0*/  LDG.E R2, desc[UR4][R2.64] ;  /* 0x0000000402027981 */ /* 0x002ee2000c1e1900 */
[----:B--2---:R-:W-:-:S05]  /*00f0*/  IMAD.WIDE R4, R7, 0x4, R4 ;  /* 0x0000000407047825 */ /* 0x004fca00078e0204 */
[----:B------:R-:W3:Y:S02]  /*0100*/  LDG.E R7, desc[UR4][R4.64] ;  /* 0x0000000404077981 */ /* 0x000ee4000c1e1900 */
[----:B---3--:R-:W-:-:S05]  /*0110*/  FADD R7, R2, R7 ;  /* 0x0000000702077221 */ /* 0x008fca0000000000 */
[----:B------:R-:W-:Y:S01]  /*0120*/  STG.E desc[UR4][R4.64], R7 ;  /* 0x0000000704007986 */ /* 0x000fe2000c101904 */
[----:B------:R-:W-:Y:S05]  /*0130*/  EXIT ;  /* 0x000000000000794d */ /* 0x000fea0003800000 */
.L_x_0:
[----:B------:R-:W-:-:S00]  /*0140*/  BRA `(.L_x_0) ;  /* 0xfffffffc00fc7947 */ /* 0x000fc0000383ffff */
[----:B------:R-:W-:-:S00]  /*0150*/  NOP ;  /* 0x0000000000007918 */ /* 0x000fc00000000000 */
        /* <DEDUP_REMOVED lines=10> */
.L_x_4:


//--------------------- .text._Z15gpu_scan_kernelPfiS_ --------------------------
	.section	.text._Z15gpu_scan_kernelPfiS_,"ax",@progbits
	.align	128
        .global         _Z15gpu_scan_kernelPfiS_
        .type           _Z15gpu_scan_kernelPfiS_,@function
        .size           _Z15gpu_scan_kernelPfiS_,(.L_x_5 - _Z15gpu_scan_kernelPfiS_)
        .other          _Z15gpu_scan_kernelPfiS_,@"STO_CUDA_ENTRY STV_DEFAULT"
_Z15gpu_scan_kernelPfiS_:
.text._Z15gpu_scan_kernelPfiS_:
[----:B------:R-:W-:Y:S01]  /*0000*/  LDC R1, c[0x0][0x37c] ;  /* 0x0000df00ff017b82 */ /* 0x000fe20000000800 */
[----:B------:R-:W0:Y:S01]  /*0010*/  S2R R7, SR_CTAID.X ;  /* 0x0000000000077919 */ /* 0x000e220000002500 */
[----:B------:R-:W0:Y:S01]  /*0020*/  LDCU UR4, c[0x0][0x360] ;  /* 0x00006c00ff0477ac */ /* 0x000e220008000800 */
[----:B------:R-:W0:Y:S01]  /*0030*/  S2R R9, SR_TID.X ;  /* 0x0000000000097919 */ /* 0x000e220000002100 */
[----:B------:R-:W1:Y:S01]  /*0040*/  LDCU UR7, c[0x0][0x388] ;  /* 0x00007100ff0777ac */ /* 0x000e620008000800 */
[----:B0-----:R-:W-:-:S05]  /*0050*/  IMAD R5, R7, UR4, R9 ;  /* 0x0000000407057c24 */ /* 0x001fca000f8e0209 */
[----:B-1----:R-:W-:-:S13]  /*0060*/  ISETP.GE.AND P0, PT, R5, UR7, PT ;  /* 0x0000000705007c0c */ /* 0x002fda000bf06270 */
[----:B------:R-:W-:Y:S05]  /*0070*/  @P0 EXIT ;  /* 0x000000000000094d */ /* 0x000fea0003800000 */
[----:B------:R-:W0:Y:S01]  /*0080*/  LDC.64 R2, c[0x0][0x380] ;  /* 0x0000e000ff027b82 */ /* 0x000e220000000a00 */
[----:B------:R-:W1:Y:S01]  /*0090*/  LDCU.64 UR8, c[0x0][0x358] ;  /* 0x00006b00ff0877ac */ /* 0x000e620008000a00 */
[----:B0-----:R-:W-:-:S05]  /*00a0*/  IMAD.WIDE R2, R5, 0x4, R2 ;  /* 0x0000000405027825 */ /* 0x001fca00078e0202 */
[----:B-1----:R-:W2:Y:S01]  /*00b0*/  LDG.E R5, desc[UR8][R2.64] ;  /* 0x0000000802057981 */ /* 0x002ea2000c1e1900 */
[----:B------:R-:W0:Y:S01]  /*00c0*/  S2UR UR5, SR_CgaCtaId ;  /* 0x00000000000579c3 */ /* 0x000e220000008800 */
[----:B------:R-:W-:Y:S01]  /*00d0*/  UMOV UR4, 0x400 ;  /* 0x0000040000047882 */ /* 0x000fe20000000000 */
[----:B------:R-:W-:Y:S01]  /*00e0*/  ISETP.NE.AND P0, PT, R9, RZ, PT ;  /* 0x000000ff0900720c */ /* 0x000fe20003f05270 */
[----:B0-----:R-:W-:-:S06]  /*00f0*/  ULEA UR4, UR5, UR4, 0x18 ;  /* 0x0000000405047291 */ /* 0x001fcc000f8ec0ff */
[----:B------:R-:W-:-:S05]  /*0100*/  LEA R0, R9, UR4, 0x2 ;  /* 0x0000000409007c11 */ /* 0x000fca000f8e10ff */
[----:B--2---:R0:W-:Y:S01]  /*0110*/  STS [R0], R5 ;  /* 0x0000000500007388 */ /* 0x0041e20000000800 */
[----:B------:R-:W-:Y:S05]  /*0120*/  @!P0 BRA `(.L_x_1) ;  /* 0x0000000000348947 */ /* 0x000fea0003800000 */
[----:B------:R-:W-:-:S07]  /*0130*/  IMAD.MOV.U32 R4, RZ, RZ, 0x1 ;  /* 0x00000001ff047424 */ /* 0x000fce00078e00ff */
.L_x_2:
[----:B------:R-:W-:Y:S05]  /*0140*/  WARPSYNC.ALL ;  /* 0x0000000000007948 */ /* 0x000fea0003800000 */
[----:B------:R-:W-:Y:S01]  /*0150*/  BAR.SYNC.DEFER_BLOCKING 0x0 ;  /* 0x0000000000007b1d */ /* 0x000fe20000010000 */
[----:B01----:R-:W-:Y:S02]  /*0160*/  IMAD.IADD R5, R9, 0x1, -R4 ;  /* 0x0000000109057824 */ /* 0x003fe400078e0a04 */
[----:B------:R-:W-:-:S03]  /*0170*/  IMAD.SHL.U32 R4, R4, 0x2, RZ ;  /* 0x0000000204047824 */ /* 0x000fc600078e00ff */
[----:B------:R-:W-:Y:S02]  /*0180*/  LEA R5, R5, UR4, 0x2 ;  /* 0x0000000405057c11 */ /* 0x000fe4000f8e10ff */
[----:B------:R-:W-:-:S04]  /*0190*/  ISETP.GT.U32.AND P0, PT, R4, R9, PT ;  /* 0x000000090400720c */ /* 0x000fc80003f04070 */
[----:B------:R-:W-:Y:S01]  /*01a0*/  LDS R5, [R5] ;  /* 0x0000000005057984 */ /* 0x000fe20000000800 */
[----:B------:R-:W-:Y:S06]  /*01b0*/  BAR.SYNC.DEFER_BLOCKING 0x0 ;  /* 0x0000000000007b1d */ /* 0x000fec0000010000 */
[----:B------:R-:W0:Y:S02]  /*01c0*/  LDS R6, [R0] ;  /* 0x0000000000067984 */ /* 0x000e240000000800 */
[----:B0-----:R-:W-:-:S05]  /*01d0*/  FADD R5, R5, R6 ;  /* 0x0000000605057221 */ /* 0x001fca0000000000 */
[----:B------:R1:W-:Y:S01]  /*01e0*/  STS [R0], R5 ;  /* 0x0000000500007388 */ /* 0x0003e20000000800 */
[----:B------:R-:W-:Y:S05]  /*01f0*/  @!P0 BRA `(.L_x_2) ;  /* 0xfffffffc00d08947 */ /* 0x000fea000383ffff */
.L_x_1:
[----:B------:R-:W-:Y:S01]  /*0200*/  UIADD3 UR5, UPT, UPT, UR7, -0x1, URZ ;  /* 0xffffffff07057890 */ /* 0x000fe2000fffe0ff */
[----:B------:R2:W-:Y:S03]  /*0210*/  STG.E desc[UR8][R2.64], R5 ;  /* 0x0000000502007986 */ /* 0x0005e6000c101908 */
[----:B------:R-:W-:-:S04]  /*0220*/  USHF.R.S32.HI UR6, URZ, 0x1f, UR5 ;  /* 0x0000001fff067899 */ /* 0x000fc80008011405 */
[----:B------:R-:W-:-:S04]  /*0230*/  ULEA.HI UR6, UR6, UR5, URZ, 0x8 ;  /* 0x0000000506067291 */ /* 0x000fc8000f8f40ff */
[----:B------:R-:W-:-:S06]  /*0240*/  USHF.R.S32.HI UR6, URZ, 0x8, UR6 ;  /* 0x00000008ff067899 */ /* 0x000fcc0008011406 */
[----:B------:R-:W-:-:S04]  /*0250*/  ISETP.GE.U32.AND P0, PT, R7, UR6, PT ;  /* 0x0000000607007c0c */ /* 0x000fc8000bf06070 */
[----:B------:R-:W-:-:S13]  /*0260*/  ISETP.NE.OR P0, PT, R9, 0xff, P0 ;  /* 0x000000ff0900780c */ /* 0x000fda0000705670 */
[----:B--2---:R-:W-:Y:S05]  /*0270*/  @P0 EXIT ;  /* 0x000000000000094d */ /* 0x004fea0003800000 */
[----:B01----:R-:W0:Y:S01]  /*0280*/  LDS R5, [UR4+0x3fc] ;  /* 0x0003fc04ff057984 */ /* 0x003e220008000800 */
[----:B------:R-:W1:Y:S02]  /*0290*/  LDC.64 R2, c[0x0][0x390] ;  /* 0x0000e400ff027b82 */ /* 0x000e640000000a00 */
[----:B-1----:R-:W-:-:S05]  /*02a0*/  IMAD.WIDE.U32 R2, R7, 0x4, R2 ;  /* 0x0000000407027825 */ /* 0x002fca00078e0002 */
[----:B0-----:R-:W-:Y:S01]  /*02b0*/  STG.E desc[UR8][R2.64], R5 ;  /* 0x0000000502007986 */ /* 0x001fe2000c101908 */
[----:B------:R-:W-:Y:S05]  /*02c0*/  EXIT ;  /* 0x000000000000794d */ /* 0x000fea0003800000 */
.L_x_3:
        /* <DEDUP_REMOVED lines=11> */
.L_x_5:


//--------------------- .nv.shared.reserved.0     --------------------------
	.section	.nv.shared.reserved.0,"aw",@nobits
	.weak		__nv_reservedSMEM_offset_0_alias
	.size		__nv_reservedSMEM_offset_0_alias, 0, 64
	.other		__nv_reservedSMEM_offset_0_alias,@"STO_CUDA_RESERVED_SHARED STV_DEFAULT"
__nv_reservedSMEM_offset_0_alias:
	.zero		0
	.zero		64


//--------------------- .nv.shared._Z15gpu_scan_kernelPfiS_ --------------------------
	.section	.nv.shared._Z15gpu_scan_kernelPfiS_,"aw",@nobits
	.sectionflags	@""
	.align	4
.nv.shared._Z15gpu_scan_kernelPfiS_:
	.zero		2048


//--------------------- .nv.constant0._Z20gpu_broadcast_kernelPfiS_ --------------------------
	.section	.nv.constant0._Z20gpu_broadcast_kernelPfiS_,"a",@progbits
	.sectionflags	@""
	.align	4
.nv.constant0._Z20gpu_broadcast_kernelPfiS_:
	.zero		920


//--------------------- .nv.constant0._Z15gpu_scan_kernelPfiS_ --------------------------
	.section	.nv.constant0._Z15gpu_scan_kernelPfiS_,"a",@progbits
	.sectionflags	@""
	.align	4
.nv.constant0._Z15gpu_scan_kernelPfiS_:
	.zero		920


//--------------------- SYMBOLS --------------------------

	.type		.nv.reservedSmem.offset0,@object
	.size		.nv.reservedSmem.offset0,0x4
	.type		.nv.reservedSmem.cap,@object
	.size		.nv.reservedSmem.cap,0x4
